//
// Generated by NVIDIA NVVM Compiler
//
// Compiler Build ID: CL-36424714
// Cuda compilation tools, release 13.0, V13.0.88
// Based on NVVM 20.0.0
//

.version 9.0
.target sm_100
.address_size 64

	// .globl	_Z3addPKdS0_Pdi

.visible .entry _Z3addPKdS0_Pdi(
	.param .u64 .ptr .align 1 _Z3addPKdS0_Pdi_param_0,
	.param .u64 .ptr .align 1 _Z3addPKdS0_Pdi_param_1,
	.param .u64 .ptr .align 1 _Z3addPKdS0_Pdi_param_2,
	.param .u32 _Z3addPKdS0_Pdi_param_3
)
{
	.reg .pred 	%p<3>;
	.reg .b32 	%r<7>;
	.reg .b64 	%rd<15>;
	.reg .b64 	%fd<7>;

	ld.param.u64 	%rd4, [_Z3addPKdS0_Pdi_param_0];
	ld.param.u64 	%rd5, [_Z3addPKdS0_Pdi_param_1];
	ld.param.u64 	%rd6, [_Z3addPKdS0_Pdi_param_2];
	ld.param.u32 	%r2, [_Z3addPKdS0_Pdi_param_3];
	cvta.to.global.u64 	%rd1, %rd6;
	cvta.to.global.u64 	%rd2, %rd5;
	cvta.to.global.u64 	%rd3, %rd4;
	mov.u32 	%r3, %ntid.x;
	mov.u32 	%r4, %ctaid.x;
	mov.u32 	%r5, %tid.x;
	mad.lo.s32 	%r1, %r3, %r4, %r5;
	setp.gt.s32 	%p1, %r1, %r2;
	@%p1 bra 	$L__BB0_4;
	mad.lo.s32 	%r6, %r1, -858993459, 429496729;
	setp.gt.u32 	%p2, %r6, 858993458;
	@%p2 bra 	$L__BB0_3;
	mul.wide.s32 	%rd11, %r1, 8;
	add.s64 	%rd12, %rd3, %rd11;
	ld.global.f64 	%fd4, [%rd12];
	add.s64 	%rd13, %rd2, %rd11;
	ld.global.f64 	%fd5, [%rd13];
	add.f64 	%fd6, %fd4, %fd5;
	add.s64 	%rd14, %rd1, %rd11;
	st.global.f64 	[%rd14], %fd6;
	bra.uni 	$L__BB0_4;
$L__BB0_3:
	mul.wide.s32 	%rd7, %r1, 8;
	add.s64 	%rd8, %rd3, %rd7;
	ld.global.f64 	%fd1, [%rd8];
	add.s64 	%rd9, %rd2, %rd7;
	ld.global.f64 	%fd2, [%rd9];
	add.s64 	%rd10, %rd1, %rd7;
	add.f64 	%fd3, %fd1, %fd2;
	st.global.f64 	[%rd10], %fd3;
$L__BB0_4:
	ret;

}


// ===== COMPILED SASS (sm_100) =====

	.target	sm_100

	.elftype	@"ET_EXEC"


//--------------------- .note.nv.tkinfo           --------------------------
	.section	.note.nv.tkinfo,"",@"SHT_NOTE"
	.sectionflags	@"SHF_NOTE_NV_TKINFO"
	.tkinfo
        /*0018*/ 	.word	0x00000002
        /*0030*/ 	.string	""
        /*0030*/ 	.string	"ptxas"
        /*0030*/ 	.string	"Cuda compilation tools, release 13.0, V13.0.88"
        /*0030*/ 	.string	"Build cuda_13.0.r13.0/compiler.36424714_0"
        /*0030*/ 	.string	"-arch sm_100 -m 64 "



//--------------------- .note.nv.cuinfo           --------------------------
	.section	.note.nv.cuinfo,"",@"SHT_NOTE"
	.sectionflags	@"SHF_NOTE_NV_CUINFO"
        /*0018*/ 	.short	0x0002
        /*001a*/ 	.short	0x0064
        /*001c*/ 	.short	0x0082
	.zero		2


//--------------------- .nv.info                  --------------------------
	.section	.nv.info,"",@"SHT_CUDA_INFO"
	.align	4


	//----- nvinfo : EIATTR_REGCOUNT
	.align		4
        /*0000*/ 	.byte	0x04, 0x2f
        /*0002*/ 	.short	(.L_1 - .L_0)
	.align		4
.L_0:
        /*0004*/ 	.word	index@(_Z3addPKdS0_Pdi)
        /*0008*/ 	.word	0x0000000c


	//----- nvinfo : EIATTR_FRAME_SIZE
	.align		4
.L_1:
        /*000c*/ 	.byte	0x04, 0x11
        /*000e*/ 	.short	(.L_3 - .L_2)
	.align		4
.L_2:
        /*0010*/ 	.word	index@(_Z3addPKdS0_Pdi)
        /*0014*/ 	.word	0x00000000


	//----- nvinfo : EIATTR_MIN_STACK_SIZE
	.align		4
.L_3:
        /*0018*/ 	.byte	0x04, 0x12
        /*001a*/ 	.short	(.L_5 - .L_4)
	.align		4
.L_4:
        /*001c*/ 	.word	index@(_Z3addPKdS0_Pdi)
        /*0020*/ 	.word	0x00000000
.L_5:


//--------------------- .nv.compat                --------------------------
	.section	.nv.compat,"",@"SHT_CUDA_COMPAT_INFO"
	.align	4
        /*0000*/ 	.byte	0x02, 0x09, 0x00, 0x00, 0x02, 0x02, 0x01, 0x00, 0x02, 0x05, 0x05, 0x00, 0x03, 0x07, 0x01, 0x01
        /*0010*/ 	.byte	0x02, 0x03, 0x00, 0x00, 0x02, 0x06, 0x01, 0x00, 0x04, 0x0b, 0x08, 0x00, 0x01, 0x00, 0x00, 0x00
        /*0020*/ 	.byte	0x00, 0x00, 0x00, 0x00


//--------------------- .nv.info._Z3addPKdS0_Pdi  --------------------------
	.section	.nv.info._Z3addPKdS0_Pdi,"",@"SHT_CUDA_INFO"
	.sectionflags	@""
	.align	4


	//----- nvinfo : EIATTR_CUDA_API_VERSION
	.align		4
        /*0000*/ 	.byte	0x04, 0x37
        /*0002*/ 	.short	(.L_7 - .L_6)
.L_6:
        /*0004*/ 	.word	0x00000082


	//----- nvinfo : EIATTR_KPARAM_INFO
	.align		4
.L_7:
        /*0008*/ 	.byte	0x04, 0x17
        /*000a*/ 	.short	(.L_9 - .L_8)
.L_8:
        /*000c*/ 	.word	0x00000000
        /*0010*/ 	.short	0x0003
        /*0012*/ 	.short	0x0018
        /*0014*/ 	.byte	0x00, 0xf0, 0x11, 0x00


	//----- nvinfo : EIATTR_KPARAM_INFO
	.align		4
.L_9:
        /*0018*/ 	.byte	0x04, 0x17
        /*001a*/ 	.short	(.L_11 - .L_10)
.L_10:
        /*001c*/ 	.word	0x00000000
        /*0020*/ 	.short	0x0002
        /*0022*/ 	.short	0x0010
        /*0024*/ 	.byte	0x00, 0xf5, 0x21, 0x00


	//----- nvinfo : EIATTR_KPARAM_INFO
	.align		4
.L_11:
        /*0028*/ 	.byte	0x04, 0x17
        /*002a*/ 	.short	(.L_13 - .L_12)
.L_12:
        /*002c*/ 	.word	0x00000000
        /*0030*/ 	.short	0x0001
        /*0032*/ 	.short	0x0008
        /*0034*/ 	.byte	0x00, 0xf5, 0x21, 0x00


	//----- nvinfo : EIATTR_KPARAM_INFO
	.align		4
.L_13:
        /*0038*/ 	.byte	0x04, 0x17
        /*003a*/ 	.short	(.L_15 - .L_14)
.L_14:
        /*003c*/ 	.word	0x00000000
        /*0040*/ 	.short	0x0000
        /*0042*/ 	.short	0x0000
        /*0044*/ 	.byte	0x00, 0xf5, 0x21, 0x00


	//----- nvinfo : EIATTR_SPARSE_MMA_MASK
	.align		4
.L_15:
        /*0048*/ 	.byte	0x03, 0x50
        /*004a*/ 	.short	0x0000


	//----- nvinfo : EIATTR_MAXREG_COUNT
	.align		4
        /*004c*/ 	.byte	0x03, 0x1b
        /*004e*/ 	.short	0x00ff


	//----- nvinfo : EIATTR_MERCURY_ISA_VERSION
	.align		4
        /*0050*/ 	.byte	0x03, 0x5f
        /*0052*/ 	.short	0x0101


	//----- nvinfo : EIATTR_VRC_CTA_INIT_COUNT
	.align		4
        /*0054*/ 	.byte	0x02, 0x4a
	.zero		1
	.zero		1


	//----- nvinfo : EIATTR_EXIT_INSTR_OFFSETS
	.align		4
        /*0058*/ 	.byte	0x04, 0x1c
        /*005a*/ 	.short	(.L_17 - .L_16)


	//   ....[0]....
.L_16:
        /*005c*/ 	.word	0x00000070


	//   ....[1]....
        /*0060*/ 	.word	0x00000170


	//   ....[2]....
        /*0064*/ 	.word	0x00000220


	//----- nvinfo : EIATTR_CRS_STACK_SIZE
	.align		4
.L_17:
        /*0068*/ 	.byte	0x04, 0x1e
        /*006a*/ 	.short	(.L_19 - .L_18)
.L_18:
        /*006c*/ 	.word	0x00000000


	//----- nvinfo : EIATTR_CBANK_PARAM_SIZE
	.align		4
.L_19:
        /*0070*/ 	.byte	0x03, 0x19
        /*0072*/ 	.short	0x001c


	//----- nvinfo : EIATTR_PARAM_CBANK
	.align		4
        /*0074*/ 	.byte	0x04, 0x0a
        /*0076*/ 	.short	(.L_21 - .L_20)
	.align		4
.L_20:
        /*0078*/ 	.word	index@(.nv.constant0._Z3addPKdS0_Pdi)
        /*007c*/ 	.short	0x0380
        /*007e*/ 	.short	0x001c


	//----- nvinfo : EIATTR_SW_WAR
	.align		4
.L_21:
        /*0080*/ 	.byte	0x04, 0x36
        /*0082*/ 	.short	(.L_23 - .L_22)
.L_22:
        /*0084*/ 	.word	0x00000008
.L_23:


//--------------------- .nv.callgraph             --------------------------
	.section	.nv.callgraph,"",@"SHT_CUDA_CALLGRAPH"
	.align	4
	.sectionentsize	8
	.align		4
        /*0000*/ 	.word	0x00000000
	.align		4
        /*0004*/ 	.word	0xffffffff
	.align		4
        /*0008*/ 	.word	0x00000000
	.align		4
        /*000c*/ 	.word	0xfffffffe
	.align		4
        /*0010*/ 	.word	0x00000000
	.align		4
        /*0014*/ 	.word	0xfffffffd
	.align		4
        /*0018*/ 	.word	0x00000000
	.align		4
        /*001c*/ 	.word	0xfffffffc


//--------------------- .text._Z3addPKdS0_Pdi     --------------------------
	.section	.text._Z3addPKdS0_Pdi,"ax",@progbits
	.align	128
        .global         _Z3addPKdS0_Pdi
        .type           _Z3addPKdS0_Pdi,@function
        .size           _Z3addPKdS0_Pdi,(.L_x_2 - _Z3addPKdS0_Pdi)
        .other          _Z3addPKdS0_Pdi,@"STO_CUDA_ENTRY STV_DEFAULT"
_Z3addPKdS0_Pdi:
.text._Z3addPKdS0_Pdi:
[----:B------:R-:W-:Y:S01]  /*0000*/  LDC R1, c[0x0][0x37c] ;  /* 0x0000df00ff017b82 */ /* 0x000fe20000000800 */
[----:B------:R-:W0:Y:S01]  /*0010*/  S2R R0, SR_CTAID.X ;  /* 0x0000000000007919 */ /* 0x000e220000002500 */
[----:B------:R-:W0:Y:S01]  /*0020*/  LDCU UR4, c[0x0][0x360] ;  /* 0x00006c00ff0477ac */ /* 0x000e220008000800 */
[----:B------:R-:W0:Y:S01]  /*0030*/  S2R R3, SR_TID.X ;  /* 0x0000000000037919 */ /* 0x000e220000002100 */
[----:B------:R-:W1:Y:S01]  /*0040*/  LDCU UR5, c[0x0][0x398] ;  /* 0x00007300ff0577ac */ /* 0x000e620008000800 */
[----:B0-----:R-:W-:-:S05]  /*0050*/  IMAD R0, R0, UR4, R3 ;  /* 0x0000000400007c24 */ /* 0x001fca000f8e0203 */
[----:B-1----:R-:W-:-:S13]  /*0060*/  ISETP.GT.AND P0, PT, R0, UR5, PT ;  /* 0x0000000500007c0c */ /* 0x002fda000bf04270 */
[----:B------:R-:W-:Y:S05]  /*0070*/  @P0 EXIT ;  /* 0x000000000000094d */ /* 0x000fea0003800000 */
[----:B------:R-:W-:Y:S01]  /*0080*/  HFMA2 R3, -RZ, RZ, -19.1875, -19.203125 ;  /* 0xcccccccdff037431 */ /* 0x000fe200000001ff */
[----:B------:R-:W0:Y:S04]  /*0090*/  LDCU.64 UR4, c[0x0][0x358] ;  /* 0x00006b00ff0477ac */ /* 0x000e280008000a00 */
[----:B------:R-:W-:-:S05]  /*00a0*/  IMAD R2, R0, R3, 0x19999999 ;  /* 0x1999999900027424 */ /* 0x000fca00078e0203 */
[----:B------:R-:W-:-:S13]  /*00b0*/  ISETP.GT.U32.AND P0, PT, R2, 0x33333332, PT ;  /* 0x333333320200780c */ /* 0x000fda0003f04070 */
[----:B0-----:R-:W-:Y:S05]  /*00c0*/  @P0 BRA `(.L_x_0) ;  /* 0x00000000002c0947 */ /* 0x001fea0003800000 */
[----:B------:R-:W0:Y:S08]  /*00d0*/  LDC.64 R2, c[0x0][0x380] ;  /* 0x0000e000ff027b82 */ /* 0x000e300000000a00 */
[----:B------:R-:W1:Y:S08]  /*00e0*/  LDC.64 R4, c[0x0][0x388] ;  /* 0x0000e200ff047b82 */ /* 0x000e700000000a00 */
[----:B------:R-:W2:Y:S01]  /*00f0*/  LDC.64 R8, c[0x0][0x390] ;  /* 0x0000e400ff087b82 */ /* 0x000ea20000000a00 */
[----:B0-----:R-:W-:-:S06]  /*0100*/  IMAD.WIDE R2, R0, 0x8, R2 ;  /* 0x0000000800027825 */ /* 0x001fcc00078e0202 */
[----:B------:R-:W3:Y:S01]  /*0110*/  LDG.E.64 R2, desc[UR4][R2.64] ;  /* 0x0000000402027981 */ /* 0x000ee2000c1e1b00 */
[----:B-1----:R-:W-:-:S06]  /*0120*/  IMAD.WIDE R4, R0, 0x8, R4 ;  /* 0x0000000800047825 */ /* 0x002fcc00078e0204 */
[----:B------:R-:W3:Y:S01]  /*0130*/  LDG.E.64 R4, desc[UR4][R4.64] ;  /* 0x0000000404047981 */ /* 0x000ee2000c1e1b00 */
[----:B--2---:R-:W-:Y:S01]  /*0140*/  IMAD.WIDE R8, R0, 0x8, R8 ;  /* 0x0000000800087825 */ /* 0x004fe200078e0208 */
[----:B---3--:R-:W-:-:S07]  /*0150*/  DADD R6, R2, R4 ;  /* 0x0000000002067229 */ /* 0x008fce0000000004 */
[----:B------:R-:W-:Y:S01]  /*0160*/  STG.E.64 desc[UR4][R8.64], R6 ;  /* 0x0000000608007986 */ /* 0x000fe2000c101b04 */
[----:B------:R-:W-:Y:S05]  /*0170*/  EXIT ;  /* 0x000000000000794d */ /* 0x000fea0003800000 */
.L_x_0:
[----:B------:R-:W0:Y:S08]  /*0180*/  LDC.64 R4, c[0x0][0x388] ;  /* 0x0000e200ff047b82 */ /* 0x000e300000000a00 */
[----:B------:R-:W1:Y:S08]  /*0190*/  LDC.64 R2, c[0x0][0x380] ;  /* 0x0000e000ff027b82 */ /* 0x000e700000000a00 */
[----:B------:R-:W2:Y:S01]  /*01a0*/  LDC.64 R8, c[0x0][0x390] ;  /* 0x0000e400ff087b82 */ /* 0x000ea20000000a00 */
[----:B0-----:R-:W-:-:S06]  /*01b0*/  IMAD.WIDE R4, R0, 0x8, R4 ;  /* 0x0000000800047825 */ /* 0x001fcc00078e0204 */
[----:B------:R-:W3:Y:S01]  /*01c0*/  LDG.E.64 R4, desc[UR4][R4.64] ;  /* 0x0000000404047981 */ /* 0x000ee2000c1e1b00 */
[----:B-1----:R-:W-:-:S05]  /*01d0*/  IMAD.WIDE R6, R0, 0x8, R2 ;  /* 0x0000000800067825 */ /* 0x002fca00078e0202 */
[----:B------:R-:W3:Y:S01]  /*01e0*/  LDG.E.64 R2, desc[UR4][R6.64] ;  /* 0x0000000406027981 */ /* 0x000ee2000c1e1b00 */
[----:B--2---:R-:W-:Y:S01]  /*01f0*/  IMAD.WIDE R8, R0, 0x8, R8 ;  /* 0x0000000800087825 */ /* 0x004fe200078e0208 */
[----:B---3--:R-:W-:-:S07]  /*0200*/  DADD R2, R2, R4 ;  /* 0x0000000002027229 */ /* 0x008fce0000000004 */
[----:B------:R-:W-:Y:S01]  /*0210*/  STG.E.64 desc[UR4][R8.64], R2 ;  /* 0x0000000208007986 */ /* 0x000fe2000c101b04 */
[----:B------:R-:W-:Y:S05]  /*0220*/  EXIT ;  /* 0x000000000000794d */ /* 0x000fea0003800000 */
.L_x_1:
[----:B------:R-:W-:-:S00]  /*0230*/  BRA `(.L_x_1) ;  /* 0xfffffffc00fc7947 */ /* 0x000fc0000383ffff */
[----:B------:R-:W-:-:S00]  /*0240*/  NOP ;  /* 0x0000000000007918 */ /* 0x000fc00000000000 */
        /* <DEDUP_REMOVED lines=11> */
.L_x_2:


//--------------------- .nv.shared.reserved.0     --------------------------
	.section	.nv.shared.reserved.0,"aw",@nobits
	.weak		__nv_reservedSMEM_offset_0_alias
	.size		__nv_reservedSMEM_offset_0_alias, 0, 64
	.other		__nv_reservedSMEM_offset_0_alias,@"STO_CUDA_RESERVED_SHARED STV_DEFAULT"
__nv_reservedSMEM_offset_0_alias:
	.zero		0
	.zero		64


//--------------------- .nv.constant0._Z3addPKdS0_Pdi --------------------------
	.section	.nv.constant0._Z3addPKdS0_Pdi,"a",@progbits
	.sectionflags	@""
	.align	4
.nv.constant0._Z3addPKdS0_Pdi:
	.zero		924


//--------------------- SYMBOLS --------------------------

	.type		.nv.reservedSmem.offset0,@object
	.size		.nv.reservedSmem.offset0,0x4
